	.headerflags	@"EF_CUDA_TEXMODE_UNIFIED EF_CUDA_64BIT_ADDRESS EF_CUDA_ACCELERATORS EF_CUDA_SM90 EF_CUDA_VIRTUAL_SM(EF_CUDA_SM90)"
	.elftype	@"ET_EXEC"


//--------------------- .nv.info                  --------------------------
	.section	.nv.info,"",@"SHT_CUDA_INFO"
	.align	4


	//----- nvinfo : EIATTR_REGCOUNT
	.align		4
        /*0000*/ 	.byte	0x04, 0x2f
        /*0002*/ 	.short	(.L_1 - .L_0)
	.align		4
.L_0:
        /*0004*/ 	.word	index@(triton_poi_fused_convolution_max_pool2d_with_indices_relu_22)
        /*0008*/ 	.word	0x00000012


	//----- nvinfo : EIATTR_MIN_STACK_SIZE
	.align		4
.L_1:
        /*000c*/ 	.byte	0x04, 0x12
        /*000e*/ 	.short	(.L_3 - .L_2)
	.align		4
.L_2:
        /*0010*/ 	.word	index@(triton_poi_fused_convolution_max_pool2d_with_indices_relu_22)
        /*0014*/ 	.word	0x00000000


	//----- nvinfo : EIATTR_FRAME_SIZE
	.align		4
.L_3:
        /*0018*/ 	.byte	0x04, 0x11
        /*001a*/ 	.short	(.L_5 - .L_4)
	.align		4
.L_4:
        /*001c*/ 	.word	index@(triton_poi_fused_convolution_max_pool2d_with_indices_relu_22)
        /*0020*/ 	.word	0x00000000


	//----- nvinfo : EIATTR_MIN_STACK_SIZE
	.align		4
.L_5:
        /*0024*/ 	.byte	0x04, 0x12
        /*0026*/ 	.short	(.L_7 - .L_6)
	.align		4
.L_6:
        /*0028*/ 	.word	index@(triton_poi_fused_convolution_max_pool2d_with_indices_relu_22)
        /*002c*/ 	.word	0x00000000
.L_7:


//--------------------- .nv.info.triton_poi_fused_convolution_max_pool2d_with_indices_relu_22 --------------------------
	.section	.nv.info.triton_poi_fused_convolution_max_pool2d_with_indices_relu_22,"",@"SHT_CUDA_INFO"
	.sectionflags	@""
	.align	4


	//----- nvinfo : EIATTR_CUDA_API_VERSION
	.align		4
        /*0000*/ 	.byte	0x04, 0x37
        /*0002*/ 	.short	(.L_9 - .L_8)
.L_8:
        /*0004*/ 	.word	0x0000007c


	//----- nvinfo : EIATTR_KPARAM_INFO
	.align		4
.L_9:
        /*0008*/ 	.byte	0x04, 0x17
        /*000a*/ 	.short	(.L_11 - .L_10)
.L_10:
        /*000c*/ 	.word	0x00000000
        /*0010*/ 	.short	0x0004
        /*0012*/ 	.short	0x001c
        /*0014*/ 	.byte	0x00, 0xf0, 0x11, 0x00


	//----- nvinfo : EIATTR_KPARAM_INFO
	.align		4
.L_11:
        /*0018*/ 	.byte	0x04, 0x17
        /*001a*/ 	.short	(.L_13 - .L_12)
.L_12:
        /*001c*/ 	.word	0x00000000
        /*0020*/ 	.short	0x0003
        /*0022*/ 	.short	0x0018
        /*0024*/ 	.byte	0x00, 0xf0, 0x11, 0x00


	//----- nvinfo : EIATTR_KPARAM_INFO
	.align		4
.L_13:
        /*0028*/ 	.byte	0x04, 0x17
        /*002a*/ 	.short	(.L_15 - .L_14)
.L_14:
        /*002c*/ 	.word	0x00000000
        /*0030*/ 	.short	0x0002
        /*0032*/ 	.short	0x0010
        /*0034*/ 	.byte	0x00, 0xf4, 0x21, 0x00


	//----- nvinfo : EIATTR_KPARAM_INFO
	.align		4
.L_15:
        /*0038*/ 	.byte	0x04, 0x17
        /*003a*/ 	.short	(.L_17 - .L_16)
.L_16:
        /*003c*/ 	.word	0x00000000
        /*0040*/ 	.short	0x0001
        /*0042*/ 	.short	0x0008
        /*0044*/ 	.byte	0x00, 0xf4, 0x21, 0x00


	//----- nvinfo : EIATTR_KPARAM_INFO
	.align		4
.L_17:
        /*0048*/ 	.byte	0x04, 0x17
        /*004a*/ 	.short	(.L_19 - .L_18)
.L_18:
        /*004c*/ 	.word	0x00000000
        /*0050*/ 	.short	0x0000
        /*0052*/ 	.short	0x0000
        /*0054*/ 	.byte	0x00, 0xf4, 0x21, 0x00


	//----- nvinfo : EIATTR_SPARSE_MMA_MASK
	.align		4
.L_19:
        /*0058*/ 	.byte	0x03, 0x50
        /*005a*/ 	.short	0x0000


	//----- nvinfo : EIATTR_MAXREG_COUNT
	.align		4
        /*005c*/ 	.byte	0x03, 0x1b
        /*005e*/ 	.short	0x00ff


	//----- nvinfo : EIATTR_EXIT_INSTR_OFFSETS
	.align		4
        /*0060*/ 	.byte	0x04, 0x1c
        /*0062*/ 	.short	(.L_21 - .L_20)


	//   ....[0]....
.L_20:
        /*0064*/ 	.word	0x00000350


	//   ....[1]....
        /*0068*/ 	.word	0x000003d0


	//----- nvinfo : EIATTR_REQNTID
	.align		4
.L_21:
        /*006c*/ 	.byte	0x04, 0x10
        /*006e*/ 	.short	(.L_23 - .L_22)
.L_22:
        /*0070*/ 	.word	0x00000080
        /*0074*/ 	.word	0x00000001
        /*0078*/ 	.word	0x00000001


	//----- nvinfo : EIATTR_CBANK_PARAM_SIZE
	.align		4
.L_23:
        /*007c*/ 	.byte	0x03, 0x19
        /*007e*/ 	.short	0x0020


	//----- nvinfo : EIATTR_PARAM_CBANK
	.align		4
        /*0080*/ 	.byte	0x04, 0x0a
        /*0082*/ 	.short	(.L_25 - .L_24)
	.align		4
.L_24:
        /*0084*/ 	.word	index@(.nv.constant0.triton_poi_fused_convolution_max_pool2d_with_indices_relu_22)
        /*0088*/ 	.short	0x0210
        /*008a*/ 	.short	0x0020


	//----- nvinfo : EIATTR_SW_WAR
	.align		4
.L_25:
        /*008c*/ 	.byte	0x04, 0x36
        /*008e*/ 	.short	(.L_27 - .L_26)
.L_26:
        /*0090*/ 	.word	0x00000008
.L_27:


//--------------------- .nv.callgraph             --------------------------
	.section	.nv.callgraph,"",@"SHT_CUDA_CALLGRAPH"
	.align	4
	.sectionentsize	8
	.align		4
        /*0000*/ 	.word	0x00000000
	.align		4
        /*0004*/ 	.word	0xffffffff
	.align		4
        /*0008*/ 	.word	0x00000000
	.align		4
        /*000c*/ 	.word	0xfffffffe
	.align		4
        /*0010*/ 	.word	0x00000000
	.align		4
        /*0014*/ 	.word	0xfffffffd
	.align		4
        /*0018*/ 	.word	0x00000000
	.align		4
        /*001c*/ 	.word	0xfffffffc


//--------------------- .text.triton_poi_fused_convolution_max_pool2d_with_indices_relu_22 --------------------------
	.section	.text.triton_poi_fused_convolution_max_pool2d_with_indices_relu_22,"ax",@progbits
	.sectionflags	@"SHF_BARRIERS=1"
	.align	128
        .global         triton_poi_fused_convolution_max_pool2d_with_indices_relu_22
        .type           triton_poi_fused_convolution_max_pool2d_with_indices_relu_22,@function
        .size           triton_poi_fused_convolution_max_pool2d_with_indices_relu_22,(.L_x_1 - triton_poi_fused_convolution_max_pool2d_with_indices_relu_22)
        .other          triton_poi_fused_convolution_max_pool2d_with_indices_relu_22,@"STO_CUDA_ENTRY STV_DEFAULT"
triton_poi_fused_convolution_max_pool2d_with_indices_relu_22:
.text.triton_poi_fused_convolution_max_pool2d_with_indices_relu_22:
[----:B------:R-:W0:Y:S02]  /*0000*/  LDC R1, c[0x0][0x28] ;  /* 0x00000a00ff017b82 */ /* 0x000e240000000800 */
[----:B------:R-:W1:Y:S01]  /*0010*/  S2R R6, SR_TID.X ;  /* 0x0000000000067919 */ /* 0x000e620000002100 */
[----:B------:R-:W2:Y:S01]  /*0020*/  S2UR UR4, SR_CTAID.X ;  /* 0x00000000000479c3 */ /* 0x000ea20000002500 */
[----:B------:R-:W-:Y:S01]  /*0030*/  ULDC.64 UR8, c[0x0][0x208] ;  /* 0x0000820000087ab9 */ /* 0x000fe20000000a00 */
[----:B------:R-:W3:Y:S06]  /*0040*/  S2R R2, SR_CTAID.Y ;  /* 0x0000000000027919 */ /* 0x000eec0000002600 */
[----:B------:R-:W4:Y:S01]  /*0050*/  LDC.64 R4, c[0x0][0x218] ;  /* 0x00008600ff047b82 */ /* 0x000f220000000a00 */
[----:B--2---:R-:W-:Y:S01]  /*0060*/  USHF.L.U32 UR4, UR4, 0x4, URZ ;  /* 0x0000000404047899 */ /* 0x004fe2000800063f */
[----:B-1----:R-:W-:-:S02]  /*0070*/  IMAD.SHL.U32 R9, R6, 0x2, RZ ;  /* 0x0000000206097824 */ /* 0x002fc400078e00ff */
[----:B---3--:R-:W-:Y:S01]  /*0080*/  IMAD.SHL.U32 R0, R2, 0x10, RZ ;  /* 0x0000001002007824 */ /* 0x008fe200078e00ff */
[----:B------:R-:W-:Y:S02]  /*0090*/  SHF.R.S32.HI R7, RZ, 0x1b, R2 ;  /* 0x0000001bff077819 */ /* 0x000fe40000011402 */
[----:B------:R-:W-:Y:S01]  /*00a0*/  LOP3.LUT R9, R9, 0xe, RZ, 0xc0, !PT ;  /* 0x0000000e09097812 */ /* 0x000fe200078ec0ff */
[----:B------:R-:W1:Y:S01]  /*00b0*/  LDC.64 R2, c[0x0][0x210] ;  /* 0x00008400ff027b82 */ /* 0x000e620000000a00 */
[----:B------:R-:W-:Y:S02]  /*00c0*/  SGXT R7, R7, 0x1 ;  /* 0x000000010707781a */ /* 0x000fe40000000200 */
[----:B------:R-:W-:-:S04]  /*00d0*/  LOP3.LUT R8, R0, R9, RZ, 0xfc, !PT ;  /* 0x0000000900087212 */ /* 0x000fc800078efcff */
[----:B------:R-:W-:Y:S02]  /*00e0*/  LEA.HI R10, R7, R8, RZ, 0x9 ;  /* 0x00000008070a7211 */ /* 0x000fe400078f48ff */
[----:B------:R-:W-:Y:S02]  /*00f0*/  SHF.R.U32.HI R7, RZ, 0x3, R6 ;  /* 0x00000003ff077819 */ /* 0x000fe40000011606 */
[C---:B------:R-:W-:Y:S01]  /*0100*/  LOP3.LUT R11, R10.reuse, 0xfffffe00, RZ, 0xc0, !PT ;  /* 0xfffffe000a0b7812 */ /* 0x040fe200078ec0ff */
[----:B------:R-:W-:Y:S01]  /*0110*/  IMAD.SHL.U32 R10, R10, 0x10, RZ ;  /* 0x000000100a0a7824 */ /* 0x000fe200078e00ff */
[----:B------:R-:W-:-:S03]  /*0120*/  SGXT.U32 R7, R7, 0x4 ;  /* 0x000000040707781a */ /* 0x000fc60000000000 */
[----:B------:R-:W-:Y:S01]  /*0130*/  IMAD.IADD R11, R8, 0x1, -R11 ;  /* 0x00000001080b7824 */ /* 0x000fe200078e0a0b */
[----:B------:R-:W-:Y:S02]  /*0140*/  LOP3.LUT R8, R7, UR4, RZ, 0xfc, !PT ;  /* 0x0000000407087c12 */ /* 0x000fe4000f8efcff */
[----:B------:R-:W-:Y:S01]  /*0150*/  LOP3.LUT R13, R10, 0xffffe000, RZ, 0xc0, !PT ;  /* 0xffffe0000a0d7812 */ /* 0x000fe200078ec0ff */
[----:B----4-:R-:W-:Y:S01]  /*0160*/  IMAD.WIDE R4, R11, 0x4, R4 ;  /* 0x000000040b047825 */ /* 0x010fe200078e0204 */
[----:B------:R-:W-:-:S03]  /*0170*/  ISETP.GE.AND P0, PT, R8, 0x10, PT ;  /* 0x000000100800780c */ /* 0x000fc60003f06270 */
[----:B------:R-:W-:Y:S02]  /*0180*/  IMAD R10, R8, 0x200, R11 ;  /* 0x00000200080a7824 */ /* 0x000fe400078e020b */
[----:B------:R-:W2:Y:S02]  /*0190*/  LDG.E.EL.64 R4, desc[UR8][R4.64] ;  /* 0x0000000804047981 */ /* 0x000ea4000c2e1b00 */
[----:B------:R-:W-:-:S04]  /*01a0*/  IMAD.IADD R13, R10, 0x1, R13 ;  /* 0x000000010a0d7824 */ /* 0x000fc800078e020d */
[----:B-1----:R-:W-:Y:S01]  /*01b0*/  IMAD.WIDE R10, R13, 0x4, R2 ;  /* 0x000000040d0a7825 */ /* 0x002fe200078e0202 */
[----:B------:R-:W-:-:S06]  /*01c0*/  CS2R R2, SRZ ;  /* 0x0000000000027805 */ /* 0x000fcc000001ff00 */
[----:B------:R1:W2:Y:S01]  /*01d0*/  @!P0 LDG.E.EL.64 R2, desc[UR8][R10.64] ;  /* 0x000000080a028981 */ /* 0x0002a2000c2e1b00 */
[----:B------:R-:W3:Y:S01]  /*01e0*/  S2UR UR6, SR_CgaCtaId ;  /* 0x00000000000679c3 */ /* 0x000ee20000008800 */
[----:B------:R-:W-:Y:S01]  /*01f0*/  IMAD.SHL.U32 R8, R6, 0x20, RZ ;  /* 0x0000002006087824 */ /* 0x000fe200078e00ff */
[----:B------:R-:W-:-:S04]  /*0200*/  UMOV UR5, 0x400 ;  /* 0x0000040000057882 */ /* 0x000fc80000000000 */
[----:B------:R-:W-:-:S04]  /*0210*/  LOP3.LUT R8, R8, 0xe0, RZ, 0xc0, !PT ;  /* 0x000000e008087812 */ /* 0x000fc800078ec0ff */
[C---:B------:R-:W-:Y:S02]  /*0220*/  LOP3.LUT R14, R8.reuse, 0x10, RZ, 0xfc, !PT ;  /* 0x00000010080e7812 */ /* 0x040fe400078efcff */
[----:B------:R-:W-:Y:S01]  /*0230*/  LOP3.LUT R12, R8, R7, RZ, 0xfc, !PT ;  /* 0x00000007080c7212 */ /* 0x000fe200078efcff */
[----:B---3--:R-:W-:-:S06]  /*0240*/  UPRMT UR5, UR6, 0x654, UR5 ;  /* 0x0000065406057896 */ /* 0x008fcc0008000005 */
[----:B------:R-:W-:Y:S02]  /*0250*/  LEA.HI R13, R8, UR5, RZ, 0x1e ;  /* 0x00000005080d7c11 */ /* 0x000fe4000f8ff0ff */
[----:B------:R-:W-:-:S03]  /*0260*/  LEA.HI R15, R14, UR5, RZ, 0x1e ;  /* 0x000000050e0f7c11 */ /* 0x000fc6000f8ff0ff */
[C---:B------:R-:W-:Y:S02]  /*0270*/  IMAD R13, R12.reuse, 0x4, R13 ;  /* 0x000000040c0d7824 */ /* 0x040fe400078e020d */
[----:B------:R-:W-:Y:S01]  /*0280*/  IMAD R12, R12, 0x4, R15 ;  /* 0x000000040c0c7824 */ /* 0x000fe200078e020f */
[----:B------:R-:W-:Y:S02]  /*0290*/  LOP3.LUT R9, R9, UR4, RZ, 0xfc, !PT ;  /* 0x0000000409097c12 */ /* 0x000fe4000f8efcff */
[----:B------:R-:W-:Y:S02]  /*02a0*/  SHF.R.U32.HI R8, RZ, 0x1, R6 ;  /* 0x00000001ff087819 */ /* 0x000fe40000011606 */
[----:B------:R-:W-:Y:S01]  /*02b0*/  ISETP.GE.AND P0, PT, R9, 0x10, PT ;  /* 0x000000100900780c */ /* 0x000fe20003f06270 */
[----:B------:R-:W-:Y:S01]  /*02c0*/  IMAD.SHL.U32 R6, R6, 0x8, RZ ;  /* 0x0000000806067824 */ /* 0x000fe200078e00ff */
[----:B------:R-:W-:-:S04]  /*02d0*/  LOP3.LUT R8, R8, 0x3c, RZ, 0xc0, !PT ;  /* 0x0000003c08087812 */ /* 0x000fc800078ec0ff */
[----:B-1----:R-:W-:-:S04]  /*02e0*/  LOP3.LUT R11, R6, 0x3f8, RZ, 0xc0, !PT ;  /* 0x000003f8060b7812 */ /* 0x002fc800078ec0ff */
[----:B------:R-:W-:Y:S01]  /*02f0*/  IADD3 R8, R11, UR5, R8 ;  /* 0x000000050b087c10 */ /* 0x000fe2000fffe008 */
[----:B--2---:R-:W-:Y:S01]  /*0300*/  FADD R2, R4, R2 ;  /* 0x0000000204027221 */ /* 0x004fe20000000000 */
[----:B------:R-:W-:-:S04]  /*0310*/  FADD R3, R5, R3 ;  /* 0x0000000305037221 */ /* 0x000fc80000000000 */
[----:B------:R1:W-:Y:S04]  /*0320*/  STS [R13], R2 ;  /* 0x000000020d007388 */ /* 0x0003e80000000800 */
[----:B------:R1:W-:Y:S01]  /*0330*/  STS [R12+0x40], R3 ;  /* 0x000040030c007388 */ /* 0x0003e20000000800 */
[----:B------:R-:W-:Y:S06]  /*0340*/  BAR.SYNC.DEFER_BLOCKING 0x0 ;  /* 0x0000000000007b1d */ /* 0x000fec0000010000 */
[----:B-1----:R-:W-:Y:S05]  /*0350*/  @P0 EXIT ;  /* 0x000000000000094d */ /* 0x002fea0003800000 */
[----:B------:R-:W-:Y:S01]  /*0360*/  LDS R4, [R8] ;  /* 0x0000000008047984 */ /* 0x000fe20000000800 */
[----:B------:R-:W0:Y:S01]  /*0370*/  LDC.64 R2, c[0x0][0x220] ;  /* 0x00008800ff027b82 */ /* 0x000e220000000a00 */
[----:B------:R-:W-:Y:S02]  /*0380*/  LOP3.LUT R0, R0, R7, RZ, 0xfc, !PT ;  /* 0x0000000700007212 */ /* 0x000fe400078efcff */
[----:B------:R-:W1:Y:S03]  /*0390*/  LDS R5, [R8+0x4] ;  /* 0x0000040008057984 */ /* 0x000e660000000800 */
[----:B------:R-:W-:-:S04]  /*03a0*/  IMAD R9, R0, 0x10, R9 ;  /* 0x0000001000097824 */ /* 0x000fc800078e0209 */
[----:B0-----:R-:W-:-:S05]  /*03b0*/  IMAD.WIDE R2, R9, 0x4, R2 ;  /* 0x0000000409027825 */ /* 0x001fca00078e0202 */
[----:B-1----:R-:W-:Y:S01]  /*03c0*/  STG.E.64 desc[UR8][R2.64], R4 ;  /* 0x0000000402007986 */ /* 0x002fe2000c101b08 */
[----:B------:R-:W-:Y:S05]  /*03d0*/  EXIT ;  /* 0x000000000000794d */ /* 0x000fea0003800000 */
.L_x_0:
[----:B------:R-:W-:-:S00]  /*03e0*/  BRA `(.L_x_0) ;  /* 0xfffffffc00fc7947 */ /* 0x000fc0000383ffff */
[----:B------:R-:W-:-:S00]  /*03f0*/  NOP ;  /* 0x0000000000007918 */ /* 0x000fc00000000000 */
        /* <DEDUP_REMOVED lines=8> */
.L_x_1:


//--------------------- .nv.shared.triton_poi_fused_convolution_max_pool2d_with_indices_relu_22 --------------------------
	.section	.nv.shared.triton_poi_fused_convolution_max_pool2d_with_indices_relu_22,"aw",@nobits
	.sectionflags	@""
	.align	16
	.zero		1024


//--------------------- .nv.constant0.triton_poi_fused_convolution_max_pool2d_with_indices_relu_22 --------------------------
	.section	.nv.constant0.triton_poi_fused_convolution_max_pool2d_with_indices_relu_22,"a",@progbits
	.sectionflags	@""
	.align	4
.nv.constant0.triton_poi_fused_convolution_max_pool2d_with_indices_relu_22:
	.zero		560
